	.headerflags	@"EF_CUDA_TEXMODE_UNIFIED EF_CUDA_64BIT_ADDRESS EF_CUDA_ACCELERATORS EF_CUDA_SM90 EF_CUDA_VIRTUAL_SM(EF_CUDA_SM90)"
	.elftype	@"ET_EXEC"


//--------------------- .nv.info                  --------------------------
	.section	.nv.info,"",@"SHT_CUDA_INFO"
	.align	4


	//----- nvinfo : EIATTR_REGCOUNT
	.align		4
        /*0000*/ 	.byte	0x04, 0x2f
        /*0002*/ 	.short	(.L_3 - .L_2)
	.align		4
.L_2:
        /*0004*/ 	.word	index@(triton_poi_fused__native_batch_norm_legit_no_training_add_relu_5)
        /*0008*/ 	.word	0x00000020


	//----- nvinfo : EIATTR_MIN_STACK_SIZE
	.align		4
.L_3:
        /*000c*/ 	.byte	0x04, 0x12
        /*000e*/ 	.short	(.L_5 - .L_4)
	.align		4
.L_4:
        /*0010*/ 	.word	index@(triton_poi_fused__native_batch_norm_legit_no_training_add_relu_5)
        /*0014*/ 	.word	0x00000000


	//----- nvinfo : EIATTR_FRAME_SIZE
	.align		4
.L_5:
        /*0018*/ 	.byte	0x04, 0x11
        /*001a*/ 	.short	(.L_7 - .L_6)
	.align		4
.L_6:
        /*001c*/ 	.word	index@(triton_poi_fused__native_batch_norm_legit_no_training_add_relu_5)
        /*0020*/ 	.word	0x00000000


	//----- nvinfo : EIATTR_MIN_STACK_SIZE
	.align		4
.L_7:
        /*0024*/ 	.byte	0x04, 0x12
        /*0026*/ 	.short	(.L_9 - .L_8)
	.align		4
.L_8:
        /*0028*/ 	.word	index@(triton_poi_fused__native_batch_norm_legit_no_training_add_relu_5)
        /*002c*/ 	.word	0x00000000
.L_9:


//--------------------- .nv.info.triton_poi_fused__native_batch_norm_legit_no_training_add_relu_5 --------------------------
	.section	.nv.info.triton_poi_fused__native_batch_norm_legit_no_training_add_relu_5,"",@"SHT_CUDA_INFO"
	.sectionflags	@""
	.align	4


	//----- nvinfo : EIATTR_CUDA_API_VERSION
	.align		4
        /*0000*/ 	.byte	0x04, 0x37
        /*0002*/ 	.short	(.L_11 - .L_10)
.L_10:
        /*0004*/ 	.word	0x0000007c


	//----- nvinfo : EIATTR_KPARAM_INFO
	.align		4
.L_11:
        /*0008*/ 	.byte	0x04, 0x17
        /*000a*/ 	.short	(.L_13 - .L_12)
.L_12:
        /*000c*/ 	.word	0x00000000
        /*0010*/ 	.short	0x0007
        /*0012*/ 	.short	0x0038
        /*0014*/ 	.byte	0x00, 0xf0, 0x11, 0x00


	//----- nvinfo : EIATTR_KPARAM_INFO
	.align		4
.L_13:
        /*0018*/ 	.byte	0x04, 0x17
        /*001a*/ 	.short	(.L_15 - .L_14)
.L_14:
        /*001c*/ 	.word	0x00000000
        /*0020*/ 	.short	0x0006
        /*0022*/ 	.short	0x0030
        /*0024*/ 	.byte	0x00, 0xf4, 0x21, 0x00


	//----- nvinfo : EIATTR_KPARAM_INFO
	.align		4
.L_15:
        /*0028*/ 	.byte	0x04, 0x17
        /*002a*/ 	.short	(.L_17 - .L_16)
.L_16:
        /*002c*/ 	.word	0x00000000
        /*0030*/ 	.short	0x0005
        /*0032*/ 	.short	0x0028
        /*0034*/ 	.byte	0x00, 0xf4, 0x21, 0x00


	//----- nvinfo : EIATTR_KPARAM_INFO
	.align		4
.L_17:
        /*0038*/ 	.byte	0x04, 0x17
        /*003a*/ 	.short	(.L_19 - .L_18)
.L_18:
        /*003c*/ 	.word	0x00000000
        /*0040*/ 	.short	0x0004
        /*0042*/ 	.short	0x0020
        /*0044*/ 	.byte	0x00, 0xf4, 0x21, 0x00


	//----- nvinfo : EIATTR_KPARAM_INFO
	.align		4
.L_19:
        /*0048*/ 	.byte	0x04, 0x17
        /*004a*/ 	.short	(.L_21 - .L_20)
.L_20:
        /*004c*/ 	.word	0x00000000
        /*0050*/ 	.short	0x0003
        /*0052*/ 	.short	0x0018
        /*0054*/ 	.byte	0x00, 0xf4, 0x21, 0x00


	//----- nvinfo : EIATTR_KPARAM_INFO
	.align		4
.L_21:
        /*0058*/ 	.byte	0x04, 0x17
        /*005a*/ 	.short	(.L_23 - .L_22)
.L_22:
        /*005c*/ 	.word	0x00000000
        /*0060*/ 	.short	0x0002
        /*0062*/ 	.short	0x0010
        /*0064*/ 	.byte	0x00, 0xf4, 0x21, 0x00


	//----- nvinfo : EIATTR_KPARAM_INFO
	.align		4
.L_23:
        /*0068*/ 	.byte	0x04, 0x17
        /*006a*/ 	.short	(.L_25 - .L_24)
.L_24:
        /*006c*/ 	.word	0x00000000
        /*0070*/ 	.short	0x0001
        /*0072*/ 	.short	0x0008
        /*0074*/ 	.byte	0x00, 0xf4, 0x21, 0x00


	//----- nvinfo : EIATTR_KPARAM_INFO
	.align		4
.L_25:
        /*0078*/ 	.byte	0x04, 0x17
        /*007a*/ 	.short	(.L_27 - .L_26)
.L_26:
        /*007c*/ 	.word	0x00000000
        /*0080*/ 	.short	0x0000
        /*0082*/ 	.short	0x0000
        /*0084*/ 	.byte	0x00, 0xf4, 0x21, 0x00


	//----- nvinfo : EIATTR_SPARSE_MMA_MASK
	.align		4
.L_27:
        /*0088*/ 	.byte	0x03, 0x50
        /*008a*/ 	.short	0x0000


	//----- nvinfo : EIATTR_MAXREG_COUNT
	.align		4
        /*008c*/ 	.byte	0x03, 0x1b
        /*008e*/ 	.short	0x00ff


	//----- nvinfo : EIATTR_EXIT_INSTR_OFFSETS
	.align		4
        /*0090*/ 	.byte	0x04, 0x1c
        /*0092*/ 	.short	(.L_29 - .L_28)


	//   ....[0]....
.L_28:
        /*0094*/ 	.word	0x00000780


	//----- nvinfo : EIATTR_REQNTID
	.align		4
.L_29:
        /*0098*/ 	.byte	0x04, 0x10
        /*009a*/ 	.short	(.L_31 - .L_30)
.L_30:
        /*009c*/ 	.word	0x00000080
        /*00a0*/ 	.word	0x00000001
        /*00a4*/ 	.word	0x00000001


	//----- nvinfo : EIATTR_CBANK_PARAM_SIZE
	.align		4
.L_31:
        /*00a8*/ 	.byte	0x03, 0x19
        /*00aa*/ 	.short	0x003c


	//----- nvinfo : EIATTR_PARAM_CBANK
	.align		4
        /*00ac*/ 	.byte	0x04, 0x0a
        /*00ae*/ 	.short	(.L_33 - .L_32)
	.align		4
.L_32:
        /*00b0*/ 	.word	index@(.nv.constant0.triton_poi_fused__native_batch_norm_legit_no_training_add_relu_5)
        /*00b4*/ 	.short	0x0210
        /*00b6*/ 	.short	0x003c


	//----- nvinfo : EIATTR_SW_WAR
	.align		4
.L_33:
        /*00b8*/ 	.byte	0x04, 0x36
        /*00ba*/ 	.short	(.L_35 - .L_34)
.L_34:
        /*00bc*/ 	.word	0x00000008
.L_35:


//--------------------- .nv.callgraph             --------------------------
	.section	.nv.callgraph,"",@"SHT_CUDA_CALLGRAPH"
	.align	4
	.sectionentsize	8
	.align		4
        /*0000*/ 	.word	0x00000000
	.align		4
        /*0004*/ 	.word	0xffffffff
	.align		4
        /*0008*/ 	.word	0x00000000
	.align		4
        /*000c*/ 	.word	0xfffffffe
	.align		4
        /*0010*/ 	.word	0x00000000
	.align		4
        /*0014*/ 	.word	0xfffffffd
	.align		4
        /*0018*/ 	.word	0x00000000
	.align		4
        /*001c*/ 	.word	0xfffffffc


//--------------------- .nv.constant4             --------------------------
	.section	.nv.constant4,"a",@progbits
	.align	8
	.align		8
.nv.constant4:
        /*0000*/ 	.dword	_$_str
	.align		8
        /*0008*/ 	.dword	_$_str_$_2


//--------------------- .text.triton_poi_fused__native_batch_norm_legit_no_training_add_relu_5 --------------------------
	.section	.text.triton_poi_fused__native_batch_norm_legit_no_training_add_relu_5,"ax",@progbits
	.align	128
        .global         triton_poi_fused__native_batch_norm_legit_no_training_add_relu_5
        .type           triton_poi_fused__native_batch_norm_legit_no_training_add_relu_5,@function
        .size           triton_poi_fused__native_batch_norm_legit_no_training_add_relu_5,(.L_x_1 - triton_poi_fused__native_batch_norm_legit_no_training_add_relu_5)
        .other          triton_poi_fused__native_batch_norm_legit_no_training_add_relu_5,@"STO_CUDA_ENTRY STV_DEFAULT"
triton_poi_fused__native_batch_norm_legit_no_training_add_relu_5:
.text.triton_poi_fused__native_batch_norm_legit_no_training_add_relu_5:
[----:B------:R-:W-:Y:S01]  /*0000*/  LDC R1, c[0x0][0x28] ;  /* 0x00000a00ff017b82 */ /* 0x000fe20000000800 */
[----:B------:R-:W1:Y:S07]  /*0010*/  S2R R0, SR_TID.X ;  /* 0x0000000000007919 */ /* 0x000e6e0000002100 */
[----:B------:R-:W2:Y:S01]  /*0020*/  LDC.64 R2, c[0x0][0x220] ;  /* 0x00008800ff027b82 */ /* 0x000ea20000000a00 */
[----:B------:R-:W-:Y:S01]  /*0030*/  ULDC.64 UR4, c[0x0][0x208] ;  /* 0x0000820000047ab9 */ /* 0x000fe20000000a00 */
[----:B------:R-:W3:Y:S06]  /*0040*/  S2R R21, SR_CTAID.X ;  /* 0x0000000000157919 */ /* 0x000eec0000002500 */
[----:B------:R-:W4:Y:S08]  /*0050*/  LDC.64 R10, c[0x0][0x218] ;  /* 0x00008600ff0a7b82 */ /* 0x000f300000000a00 */
[----:B------:R-:W5:Y:S08]  /*0060*/  LDC.64 R8, c[0x0][0x210] ;  /* 0x00008400ff087b82 */ /* 0x000f700000000a00 */
[----:B------:R-:W4:Y:S01]  /*0070*/  LDC.64 R28, c[0x0][0x228] ;  /* 0x00008a00ff1c7b82 */ /* 0x000f220000000a00 */
[----:B-1----:R-:W-:-:S07]  /*0080*/  SHF.L.U32 R0, R0, 0x2, RZ ;  /* 0x0000000200007819 */ /* 0x002fce00000006ff */
[----:B------:R-:W1:Y:S01]  /*0090*/  LDC.64 R26, c[0x0][0x230] ;  /* 0x00008c00ff1a7b82 */ /* 0x000e620000000a00 */
[----:B---3--:R-:W-:Y:S02]  /*00a0*/  SHF.R.S32.HI R4, RZ, 0x15, R21 ;  /* 0x00000015ff047819 */ /* 0x008fe40000011415 */
[----:B------:R-:W-:Y:S02]  /*00b0*/  LOP3.LUT R0, R0, 0x1fc, RZ, 0xc0, !PT ;  /* 0x000001fc00007812 */ /* 0x000fe400078ec0ff */
[----:B------:R-:W-:Y:S02]  /*00c0*/  SGXT R4, R4, 0x1 ;  /* 0x000000010404781a */ /* 0x000fe40000000200 */
[----:B------:R-:W-:-:S04]  /*00d0*/  LEA R21, R21, R0, 0xa ;  /* 0x0000000015157211 */ /* 0x000fc800078e50ff */
[----:B------:R-:W-:-:S04]  /*00e0*/  LEA.HI R0, R4, R21, RZ, 0xa ;  /* 0x0000001504007211 */ /* 0x000fc800078f50ff */
[----:B------:R-:W-:-:S04]  /*00f0*/  SHF.R.S32.HI R15, RZ, 0xa, R0 ;  /* 0x0000000aff0f7819 */ /* 0x000fc80000011400 */
[----:B------:R-:W-:-:S04]  /*0100*/  LEA.HI R4, R15, R15, RZ, 0x7 ;  /* 0x0000000f0f047211 */ /* 0x000fc800078f38ff */
[----:B------:R-:W-:-:S04]  /*0110*/  LOP3.LUT R4, R4, 0xffffff80, RZ, 0xc0, !PT ;  /* 0xffffff8004047812 */ /* 0x000fc800078ec0ff */
[----:B------:R-:W-:-:S05]  /*0120*/  IADD3 R15, R15, -R4, RZ ;  /* 0x800000040f0f7210 */ /* 0x000fca0007ffe0ff */
[----:B--2---:R-:W-:-:S06]  /*0130*/  IMAD.WIDE R4, R15, 0x4, R2 ;  /* 0x000000040f047825 */ /* 0x004fcc00078e0202 */
[----:B------:R-:W2:Y:S01]  /*0140*/  LDG.E.EL R4, desc[UR4][R4.64] ;  /* 0x0000000404047981 */ /* 0x000ea2000c2e1900 */
[----:B------:R-:W-:-:S04]  /*0150*/  IADD3 R0, R0, 0x200, RZ ;  /* 0x0000020000007810 */ /* 0x000fc80007ffe0ff */
[----:B------:R-:W-:-:S04]  /*0160*/  SHF.R.S32.HI R0, RZ, 0xa, R0 ;  /* 0x0000000aff007819 */ /* 0x000fc80000011400 */
[----:B------:R-:W-:-:S04]  /*0170*/  LEA.HI R6, R0, R0, RZ, 0x7 ;  /* 0x0000000000067211 */ /* 0x000fc800078f38ff */
[----:B------:R-:W-:-:S04]  /*0180*/  LOP3.LUT R13, R6, 0xffffff80, RZ, 0xc0, !PT ;  /* 0xffffff80060d7812 */ /* 0x000fc800078ec0ff */
[----:B------:R-:W-:-:S05]  /*0190*/  IADD3 R13, R0, -R13, RZ ;  /* 0x8000000d000d7210 */ /* 0x000fca0007ffe0ff */
[----:B------:R-:W-:-:S05]  /*01a0*/  IMAD.WIDE R2, R13, 0x4, R2 ;  /* 0x000000040d027825 */ /* 0x000fca00078e0202 */
[----:B------:R3:W2:Y:S01]  /*01b0*/  LDG.E.EL R20, desc[UR4][R2.64] ;  /* 0x0000000402147981 */ /* 0x0006a2000c2e1900 */
[----:B----4-:R-:W-:-:S04]  /*01c0*/  IMAD.WIDE R18, R15, 0x4, R10 ;  /* 0x000000040f127825 */ /* 0x010fc800078e020a */
[----:B-----5:R-:W-:Y:S01]  /*01d0*/  IMAD.WIDE R8, R21, 0x4, R8 ;  /* 0x0000000415087825 */ /* 0x020fe200078e0208 */
[----:B------:R-:W4:Y:S01]  /*01e0*/  LDG.E.EL R0, desc[UR4][R18.64] ;  /* 0x0000000412007981 */ /* 0x000f22000c2e1900 */
[----:B---3--:R-:W3:Y:S02]  /*01f0*/  LDC.64 R2, c[0x0][0x238] ;  /* 0x00008e00ff027b82 */ /* 0x008ee40000000a00 */
[----:B------:R-:W-:-:S04]  /*0200*/  IMAD.WIDE R24, R13, 0x4, R10 ;  /* 0x000000040d187825 */ /* 0x000fc800078e020a */
[--C-:B0-----:R-:W-:Y:S02]  /*0210*/  IMAD.WIDE R16, R15, 0x4, R28.reuse ;  /* 0x000000040f107825 */ /* 0x101fe400078e021c */
[----:B------:R-:W5:Y:S02]  /*0220*/  LDG.E.EL R24, desc[UR4][R24.64] ;  /* 0x0000000418187981 */ /* 0x000f64000c2e1900 */
[----:B------:R-:W-:Y:S02]  /*0230*/  IMAD.WIDE R28, R13, 0x4, R28 ;  /* 0x000000040d1c7825 */ /* 0x000fe400078e021c */
[----:B------:R-:W4:Y:S02]  /*0240*/  LDG.E.EL R22, desc[UR4][R16.64] ;  /* 0x0000000410167981 */ /* 0x000f24000c2e1900 */
[----:B-1----:R-:W-:Y:S02]  /*0250*/  IMAD.WIDE R14, R15, 0x4, R26 ;  /* 0x000000040f0e7825 */ /* 0x002fe400078e021a */
[----:B------:R0:W4:Y:S04]  /*0260*/  LDG.E.EL R25, desc[UR4][R28.64] ;  /* 0x000000041c197981 */ /* 0x000128000c2e1900 */
[----:B------:R-:W4:Y:S01]  /*0270*/  LDG.E.EL R23, desc[UR4][R14.64] ;  /* 0x000000040e177981 */ /* 0x000f22000c2e1900 */
[----:B0-----:R-:W-:Y:S01]  /*0280*/  HFMA2.MMA R28, -RZ, RZ, 1.625, 0 ;  /* 0x3e800000ff1c7435 */ /* 0x001fe200000001ff */
[----:B---3--:R-:W-:-:S04]  /*0290*/  IMAD.WIDE R2, R21, 0x4, R2 ;  /* 0x0000000415027825 */ /* 0x008fc800078e0202 */
[----:B------:R-:W-:-:S06]  /*02a0*/  IMAD.WIDE R26, R13, 0x4, R26 ;  /* 0x000000040d1a7825 */ /* 0x000fcc00078e021a */
[----:B------:R0:W3:Y:S01]  /*02b0*/  LDG.E.EL R26, desc[UR4][R26.64] ;  /* 0x000000041a1a7981 */ /* 0x0000e2000c2e1900 */
[----:B--2---:R-:W-:-:S03]  /*02c0*/  FADD R12, R4, 9.9999997473787516356e-06 ;  /* 0x3727c5ac040c7421 */ /* 0x004fc60000000000 */
[----:B------:R-:W4:Y:S03]  /*02d0*/  LDG.E.128 R4, desc[UR4][R8.64] ;  /* 0x0000000408047981 */ /* 0x000f26000c1e1d00 */
[----:B------:R-:W1:Y:S01]  /*02e0*/  MUFU.SQRT R12, R12 ;  /* 0x0000000c000c7308 */ /* 0x000e620000002000 */
[----:B------:R-:W5:Y:S01]  /*02f0*/  LDG.E.128 R8, desc[UR4][R8.64+0x800] ;  /* 0x0008000408087981 */ /* 0x000f62000c1e1d00 */
[C---:B-1----:R-:W-:Y:S02]  /*0300*/  FSETP.GT.AND P0, PT, R12.reuse, 8.50705917302346158658e+37, PT ;  /* 0x7e8000000c00780b */ /* 0x042fe40003f04000 */
[----:B------:R-:W-:-:S11]  /*0310*/  FSETP.GEU.AND P1, PT, R12, 1.175494350822287508e-38, PT ;  /* 0x008000000c00780b */ /* 0x000fd60003f2e000 */
[----:B------:R-:W-:-:S04]  /*0320*/  @P0 FMUL R12, R12, 0.25 ;  /* 0x3e8000000c0c0820 */ /* 0x000fc80000400000 */
[----:B------:R-:W-:-:S04]  /*0330*/  @!P1 FMUL R12, R12, 16777216 ;  /* 0x4b8000000c0c9820 */ /* 0x000fc80000400000 */
[----:B------:R1:W0:Y:S01]  /*0340*/  MUFU.RCP R18, R12 ;  /* 0x0000000c00127308 */ /* 0x0002220000001000 */
[----:B------:R-:W-:-:S05]  /*0350*/  FSEL R17, R28, 1, P0 ;  /* 0x3f8000001c117808 */ /* 0x000fca0000000000 */
[----:B------:R-:W-:Y:S01]  /*0360*/  @!P1 FMUL R17, R17, 16777216 ;  /* 0x4b80000011119820 */ /* 0x000fe20000400000 */
[----:B-1----:R-:W2:Y:S03]  /*0370*/  LDG.E.128 R12, desc[UR4][R2.64] ;  /* 0x00000004020c7981 */ /* 0x002ea6000c1e1d00 */
[----:B0-----:R-:W-:Y:S02]  /*0380*/  FMUL R27, R18, R17 ;  /* 0x00000011121b7220 */ /* 0x001fe40000400000 */
[----:B------:R0:W2:Y:S01]  /*0390*/  LDG.E.128 R16, desc[UR4][R2.64+0x800] ;  /* 0x0008000402107981 */ /* 0x0000a2000c1e1d00 */
[----:B------:R-:W-:-:S04]  /*03a0*/  FADD R20, R20, 9.9999997473787516356e-06 ;  /* 0x3727c5ac14147421 */ /* 0x000fc80000000000 */
[----:B------:R-:W1:Y:S02]  /*03b0*/  MUFU.SQRT R29, R20 ;  /* 0x00000014001d7308 */ /* 0x000e640000002000 */
[C---:B-1----:R-:W-:Y:S02]  /*03c0*/  FSETP.GT.AND P0, PT, R29.reuse, 8.50705917302346158658e+37, PT ;  /* 0x7e8000001d00780b */ /* 0x042fe40003f04000 */
[----:B------:R-:W-:-:S11]  /*03d0*/  FSETP.GEU.AND P1, PT, R29, 1.175494350822287508e-38, PT ;  /* 0x008000001d00780b */ /* 0x000fd60003f2e000 */
[----:B------:R-:W-:-:S04]  /*03e0*/  @P0 FMUL R29, R29, 0.25 ;  /* 0x3e8000001d1d0820 */ /* 0x000fc80000400000 */
[----:B------:R-:W-:Y:S01]  /*03f0*/  @!P1 FMUL R29, R29, 16777216 ;  /* 0x4b8000001d1d9820 */ /* 0x000fe20000400000 */
[--C-:B----4-:R-:W-:Y:S01]  /*0400*/  FADD R20, R7, -R0.reuse ;  /* 0x8000000007147221 */ /* 0x110fe20000000000 */
[--C-:B------:R-:W-:Y:S01]  /*0410*/  FADD R7, R4, -R0.reuse ;  /* 0x8000000004077221 */ /* 0x100fe20000000000 */
[--C-:B------:R-:W-:Y:S01]  /*0420*/  FADD R6, R6, -R0.reuse ;  /* 0x8000000006067221 */ /* 0x100fe20000000000 */
[----:B------:R-:W-:Y:S02]  /*0430*/  FADD R4, R5, -R0 ;  /* 0x8000000005047221 */ /* 0x000fe40000000000 */
[----:B------:R-:W1:Y:S01]  /*0440*/  MUFU.RCP R0, R29 ;  /* 0x0000001d00007308 */ /* 0x000e620000001000 */
[C---:B0-----:R-:W-:Y:S01]  /*0450*/  FMUL R3, R27.reuse, R20 ;  /* 0x000000141b037220 */ /* 0x041fe20000400000 */
[C---:B------:R-:W-:Y:S01]  /*0460*/  FMUL R2, R27.reuse, R7 ;  /* 0x000000071b027220 */ /* 0x040fe20000400000 */
[C---:B------:R-:W-:Y:S01]  /*0470*/  FMUL R20, R27.reuse, R6 ;  /* 0x000000061b147220 */ /* 0x040fe20000400000 */
[----:B------:R-:W-:Y:S01]  /*0480*/  FMUL R4, R27, R4 ;  /* 0x000000041b047220 */ /* 0x000fe20000400000 */
[----:B------:R-:W-:Y:S01]  /*0490*/  FSEL R7, R28, 1, P0 ;  /* 0x3f8000001c077808 */ /* 0x000fe20000000000 */
[C-C-:B------:R-:W-:Y:S01]  /*04a0*/  FFMA R6, R22.reuse, R3, R23.reuse ;  /* 0x0000000316067223 */ /* 0x140fe20000000017 */
[C-C-:B------:R-:W-:Y:S01]  /*04b0*/  FFMA R5, R22.reuse, R20, R23.reuse ;  /* 0x0000001416057223 */ /* 0x140fe20000000017 */
[C-C-:B------:R-:W-:Y:S01]  /*04c0*/  FFMA R4, R22.reuse, R4, R23.reuse ;  /* 0x0000000416047223 */ /* 0x140fe20000000017 */
[----:B------:R-:W-:Y:S01]  /*04d0*/  FFMA R23, R22, R2, R23 ;  /* 0x0000000216177223 */ /* 0x000fe20000000017 */
[----:B------:R-:W-:Y:S01]  /*04e0*/  @!P1 FMUL R7, R7, 16777216 ;  /* 0x4b80000007079820 */ /* 0x000fe20000400000 */
[----:B------:R-:W0:Y:S01]  /*04f0*/  LDC.64 R2, c[0x0][0x240] ;  /* 0x00009000ff027b82 */ /* 0x000e220000000a00 */
[--C-:B-----5:R-:W-:Y:S01]  /*0500*/  FADD R11, R11, -R24.reuse ;  /* 0x800000180b0b7221 */ /* 0x120fe20000000000 */
[--C-:B------:R-:W-:Y:S01]  /*0510*/  FADD R9, R9, -R24.reuse ;  /* 0x8000001809097221 */ /* 0x100fe20000000000 */
[--C-:B------:R-:W-:Y:S01]  /*0520*/  FADD R27, R8, -R24.reuse ;  /* 0x80000018081b7221 */ /* 0x100fe20000000000 */
[----:B-1----:R-:W-:Y:S01]  /*0530*/  FMUL R0, R0, R7 ;  /* 0x0000000700007220 */ /* 0x002fe20000400000 */
[----:B------:R-:W-:-:S03]  /*0540*/  FADD R7, R10, -R24 ;  /* 0x800000180a077221 */ /* 0x000fc60000000000 */
[C---:B------:R-:W-:Y:S01]  /*0550*/  FMUL R11, R0.reuse, R11 ;  /* 0x0000000b000b7220 */ /* 0x040fe20000400000 */
[C---:B------:R-:W-:Y:S01]  /*0560*/  FMUL R7, R0.reuse, R7 ;  /* 0x0000000700077220 */ /* 0x040fe20000400000 */
[C---:B------:R-:W-:Y:S01]  /*0570*/  FMUL R9, R0.reuse, R9 ;  /* 0x0000000900097220 */ /* 0x040fe20000400000 */
[----:B------:R-:W-:Y:S01]  /*0580*/  FMUL R27, R0, R27 ;  /* 0x0000001b001b7220 */ /* 0x000fe20000400000 */
[C-C-:B---3--:R-:W-:Y:S01]  /*0590*/  FFMA R0, R25.reuse, R11, R26.reuse ;  /* 0x0000000b19007223 */ /* 0x148fe2000000001a */
[C-C-:B------:R-:W-:Y:S01]  /*05a0*/  FFMA R7, R25.reuse, R7, R26.reuse ;  /* 0x0000000719077223 */ /* 0x140fe2000000001a */
[C-C-:B------:R-:W-:Y:S01]  /*05b0*/  FFMA R8, R25.reuse, R9, R26.reuse ;  /* 0x0000000919087223 */ /* 0x140fe2000000001a */
[----:B------:R-:W-:Y:S01]  /*05c0*/  FFMA R27, R25, R27, R26 ;  /* 0x0000001b191b7223 */ /* 0x000fe2000000001a */
[----:B--2---:R-:W-:Y:S01]  /*05d0*/  FSETP.GEU.AND P6, PT, R23, -R12, PT ;  /* 0x8000000c1700720b */ /* 0x004fe20003fce000 */
[----:B------:R-:W-:Y:S01]  /*05e0*/  FADD R12, R12, R23 ;  /* 0x000000170c0c7221 */ /* 0x000fe20000000000 */
[----:B------:R-:W-:Y:S01]  /*05f0*/  FSETP.GEU.AND P0, PT, R4, -R13, PT ;  /* 0x8000000d0400720b */ /* 0x000fe20003f0e000 */
[----:B------:R-:W-:Y:S01]  /*0600*/  FADD R13, R13, R4 ;  /* 0x000000040d0d7221 */ /* 0x000fe20000000000 */
[----:B------:R-:W-:-:S02]  /*0610*/  FSETP.GEU.AND P1, PT, R5, -R14, PT ;  /* 0x8000000e0500720b */ /* 0x000fc40003f2e000 */
[----:B------:R-:W-:Y:S01]  /*0620*/  SEL R4, R12, RZ, P6 ;  /* 0x000000ff0c047207 */ /* 0x000fe20003000000 */
[----:B------:R-:W-:Y:S01]  /*0630*/  FADD R14, R14, R5 ;  /* 0x000000050e0e7221 */ /* 0x000fe20000000000 */
[----:B------:R-:W-:Y:S01]  /*0640*/  FSETP.GEU.AND P2, PT, R6, -R15, PT ;  /* 0x8000000f0600720b */ /* 0x000fe20003f4e000 */
        /* <DEDUP_REMOVED lines=9> */
[----:B0-----:R-:W-:Y:S01]  /*06e0*/  IMAD.WIDE R2, R21, 0x4, R2 ;  /* 0x0000000415027825 */ /* 0x001fe200078e0202 */
[----:B------:R-:W-:-:S02]  /*06f0*/  SEL R5, R13, RZ, P0 ;  /* 0x000000ff0d057207 */ /* 0x000fc40000000000 */
[----:B------:R-:W-:Y:S02]  /*0700*/  SEL R6, R14, RZ, P1 ;  /* 0x000000ff0e067207 */ /* 0x000fe40000800000 */
[----:B------:R-:W-:Y:S02]  /*0710*/  SEL R7, R15, RZ, P2 ;  /* 0x000000ff0f077207 */ /* 0x000fe40001000000 */
[----:B------:R-:W-:Y:S02]  /*0720*/  SEL R16, R16, RZ, P3 ;  /* 0x000000ff10107207 */ /* 0x000fe40001800000 */
[----:B------:R-:W-:Y:S02]  /*0730*/  SEL R19, R0, RZ, P4 ;  /* 0x000000ff00137207 */ /* 0x000fe40002000000 */
[----:B------:R-:W-:Y:S02]  /*0740*/  SEL R17, R8, RZ, P5 ;  /* 0x000000ff08117207 */ /* 0x000fe40002800000 */
[----:B------:R-:W-:Y:S01]  /*0750*/  SEL R18, R18, RZ, P6 ;  /* 0x000000ff12127207 */ /* 0x000fe20003000000 */
[----:B------:R-:W-:Y:S04]  /*0760*/  STG.E.128 desc[UR4][R2.64], R4 ;  /* 0x0000000402007986 */ /* 0x000fe8000c101d04 */
[----:B------:R-:W-:Y:S01]  /*0770*/  STG.E.128 desc[UR4][R2.64+0x800], R16 ;  /* 0x0008001002007986 */ /* 0x000fe2000c101d04 */
[----:B------:R-:W-:Y:S05]  /*0780*/  EXIT ;  /* 0x000000000000794d */ /* 0x000fea0003800000 */
.L_x_0:
[----:B------:R-:W-:-:S00]  /*0790*/  BRA `(.L_x_0) ;  /* 0xfffffffc00fc7947 */ /* 0x000fc0000383ffff */
[----:B------:R-:W-:-:S00]  /*07a0*/  NOP ;  /* 0x0000000000007918 */ /* 0x000fc00000000000 */
        /* <DEDUP_REMOVED lines=13> */
.L_x_1:


//--------------------- .nv.global.init           --------------------------
	.section	.nv.global.init,"aw",@progbits
.nv.global.init:
	.type		_$_str,@object
	.size		_$_str,(_$_str_$_2 - _$_str)
_$_str:
        /*0000*/ 	.byte	0x5f, 0x5f, 0x43, 0x55, 0x44, 0x41, 0x5f, 0x46, 0x54, 0x5a, 0x00
	.type		_$_str_$_2,@object
	.size		_$_str_$_2,(.L_1 - _$_str_$_2)
_$_str_$_2:
        /*000b*/ 	.byte	0x5f, 0x5f, 0x43, 0x55, 0x44, 0x41, 0x5f, 0x50, 0x52, 0x45, 0x43, 0x5f, 0x53, 0x51, 0x52, 0x54
        /*001b*/ 	.byte	0x00
.L_1:


//--------------------- .nv.constant0.triton_poi_fused__native_batch_norm_legit_no_training_add_relu_5 --------------------------
	.section	.nv.constant0.triton_poi_fused__native_batch_norm_legit_no_training_add_relu_5,"a",@progbits
	.sectionflags	@""
	.align	4
.nv.constant0.triton_poi_fused__native_batch_norm_legit_no_training_add_relu_5:
	.zero		588
